//
// Generated by NVIDIA NVVM Compiler
//
// Compiler Build ID: CL-36424714
// Cuda compilation tools, release 13.0, V13.0.88
// Based on NVVM 20.0.0
//

.version 9.0
.target sm_100
.address_size 64

	// .globl	_Z3addPiS_S_i

.visible .entry _Z3addPiS_S_i(
	.param .u64 .ptr .align 1 _Z3addPiS_S_i_param_0,
	.param .u64 .ptr .align 1 _Z3addPiS_S_i_param_1,
	.param .u64 .ptr .align 1 _Z3addPiS_S_i_param_2,
	.param .u32 _Z3addPiS_S_i_param_3
)
{
	.reg .pred 	%p<3>;
	.reg .b32 	%r<14>;
	.reg .b64 	%rd<11>;

	ld.param.u64 	%rd4, [_Z3addPiS_S_i_param_0];
	ld.param.u64 	%rd5, [_Z3addPiS_S_i_param_1];
	ld.param.u64 	%rd6, [_Z3addPiS_S_i_param_2];
	ld.param.u32 	%r6, [_Z3addPiS_S_i_param_3];
	mov.u32 	%r7, %tid.x;
	mov.u32 	%r8, %ctaid.x;
	mov.u32 	%r1, %ntid.x;
	mad.lo.s32 	%r13, %r8, %r1, %r7;
	setp.ge.s32 	%p1, %r13, %r6;
	@%p1 bra 	$L__BB0_3;
	mov.u32 	%r9, %nctaid.x;
	mul.lo.s32 	%r3, %r1, %r9;
	cvta.to.global.u64 	%rd1, %rd4;
	cvta.to.global.u64 	%rd2, %rd5;
	cvta.to.global.u64 	%rd3, %rd6;
$L__BB0_2:
	mul.wide.s32 	%rd7, %r13, 4;
	add.s64 	%rd8, %rd1, %rd7;
	ld.global.u32 	%r10, [%rd8];
	add.s64 	%rd9, %rd2, %rd7;
	ld.global.u32 	%r11, [%rd9];
	add.s32 	%r12, %r11, %r10;
	add.s64 	%rd10, %rd3, %rd7;
	st.global.u32 	[%rd10], %r12;
	add.s32 	%r13, %r13, %r3;
	setp.lt.s32 	%p2, %r13, %r6;
	@%p2 bra 	$L__BB0_2;
$L__BB0_3:
	ret;

}


// ===== COMPILED SASS (sm_100) =====

	.target	sm_100

	.elftype	@"ET_EXEC"


//--------------------- .note.nv.tkinfo           --------------------------
	.section	.note.nv.tkinfo,"",@"SHT_NOTE"
	.sectionflags	@"SHF_NOTE_NV_TKINFO"
	.tkinfo
        /*0018*/ 	.word	0x00000002
        /*0030*/ 	.string	""
        /*0030*/ 	.string	"ptxas"
        /*0030*/ 	.string	"Cuda compilation tools, release 13.0, V13.0.88"
        /*0030*/ 	.string	"Build cuda_13.0.r13.0/compiler.36424714_0"
        /*0030*/ 	.string	"-arch sm_100 -m 64 "



//--------------------- .note.nv.cuinfo           --------------------------
	.section	.note.nv.cuinfo,"",@"SHT_NOTE"
	.sectionflags	@"SHF_NOTE_NV_CUINFO"
        /*0018*/ 	.short	0x0002
        /*001a*/ 	.short	0x0064
        /*001c*/ 	.short	0x0082
	.zero		2


//--------------------- .nv.info                  --------------------------
	.section	.nv.info,"",@"SHT_CUDA_INFO"
	.align	4


	//----- nvinfo : EIATTR_REGCOUNT
	.align		4
        /*0000*/ 	.byte	0x04, 0x2f
        /*0002*/ 	.short	(.L_1 - .L_0)
	.align		4
.L_0:
        /*0004*/ 	.word	index@(_Z3addPiS_S_i)
        /*0008*/ 	.word	0x00000014


	//----- nvinfo : EIATTR_FRAME_SIZE
	.align		4
.L_1:
        /*000c*/ 	.byte	0x04, 0x11
        /*000e*/ 	.short	(.L_3 - .L_2)
	.align		4
.L_2:
        /*0010*/ 	.word	index@(_Z3addPiS_S_i)
        /*0014*/ 	.word	0x00000000


	//----- nvinfo : EIATTR_MIN_STACK_SIZE
	.align		4
.L_3:
        /*0018*/ 	.byte	0x04, 0x12
        /*001a*/ 	.short	(.L_5 - .L_4)
	.align		4
.L_4:
        /*001c*/ 	.word	index@(_Z3addPiS_S_i)
        /*0020*/ 	.word	0x00000000
.L_5:


//--------------------- .nv.compat                --------------------------
	.section	.nv.compat,"",@"SHT_CUDA_COMPAT_INFO"
	.align	4
        /*0000*/ 	.byte	0x02, 0x09, 0x00, 0x00, 0x02, 0x02, 0x01, 0x00, 0x02, 0x05, 0x05, 0x00, 0x03, 0x07, 0x01, 0x01
        /*0010*/ 	.byte	0x02, 0x03, 0x00, 0x00, 0x02, 0x06, 0x01, 0x00, 0x04, 0x0b, 0x08, 0x00, 0x09, 0x00, 0x00, 0x00
        /*0020*/ 	.byte	0x00, 0x00, 0x00, 0x00


//--------------------- .nv.info._Z3addPiS_S_i    --------------------------
	.section	.nv.info._Z3addPiS_S_i,"",@"SHT_CUDA_INFO"
	.sectionflags	@""
	.align	4


	//----- nvinfo : EIATTR_CUDA_API_VERSION
	.align		4
        /*0000*/ 	.byte	0x04, 0x37
        /*0002*/ 	.short	(.L_7 - .L_6)
.L_6:
        /*0004*/ 	.word	0x00000082


	//----- nvinfo : EIATTR_KPARAM_INFO
	.align		4
.L_7:
        /*0008*/ 	.byte	0x04, 0x17
        /*000a*/ 	.short	(.L_9 - .L_8)
.L_8:
        /*000c*/ 	.word	0x00000000
        /*0010*/ 	.short	0x0003
        /*0012*/ 	.short	0x0018
        /*0014*/ 	.byte	0x00, 0xf0, 0x11, 0x00


	//----- nvinfo : EIATTR_KPARAM_INFO
	.align		4
.L_9:
        /*0018*/ 	.byte	0x04, 0x17
        /*001a*/ 	.short	(.L_11 - .L_10)
.L_10:
        /*001c*/ 	.word	0x00000000
        /*0020*/ 	.short	0x0002
        /*0022*/ 	.short	0x0010
        /*0024*/ 	.byte	0x00, 0xf5, 0x21, 0x00


	//----- nvinfo : EIATTR_KPARAM_INFO
	.align		4
.L_11:
        /*0028*/ 	.byte	0x04, 0x17
        /*002a*/ 	.short	(.L_13 - .L_12)
.L_12:
        /*002c*/ 	.word	0x00000000
        /*0030*/ 	.short	0x0001
        /*0032*/ 	.short	0x0008
        /*0034*/ 	.byte	0x00, 0xf5, 0x21, 0x00


	//----- nvinfo : EIATTR_KPARAM_INFO
	.align		4
.L_13:
        /*0038*/ 	.byte	0x04, 0x17
        /*003a*/ 	.short	(.L_15 - .L_14)
.L_14:
        /*003c*/ 	.word	0x00000000
        /*0040*/ 	.short	0x0000
        /*0042*/ 	.short	0x0000
        /*0044*/ 	.byte	0x00, 0xf5, 0x21, 0x00


	//----- nvinfo : EIATTR_SPARSE_MMA_MASK
	.align		4
.L_15:
        /*0048*/ 	.byte	0x03, 0x50
        /*004a*/ 	.short	0x0000


	//----- nvinfo : EIATTR_MAXREG_COUNT
	.align		4
        /*004c*/ 	.byte	0x03, 0x1b
        /*004e*/ 	.short	0x00ff


	//----- nvinfo : EIATTR_MERCURY_ISA_VERSION
	.align		4
        /*0050*/ 	.byte	0x03, 0x5f
        /*0052*/ 	.short	0x0101


	//----- nvinfo : EIATTR_VRC_CTA_INIT_COUNT
	.align		4
        /*0054*/ 	.byte	0x02, 0x4a
	.zero		1
	.zero		1


	//----- nvinfo : EIATTR_EXIT_INSTR_OFFSETS
	.align		4
        /*0058*/ 	.byte	0x04, 0x1c
        /*005a*/ 	.short	(.L_17 - .L_16)


	//   ....[0]....
.L_16:
        /*005c*/ 	.word	0x00000070


	//   ....[1]....
        /*0060*/ 	.word	0x00000180


	//----- nvinfo : EIATTR_CRS_STACK_SIZE
	.align		4
.L_17:
        /*0064*/ 	.byte	0x04, 0x1e
        /*0066*/ 	.short	(.L_19 - .L_18)
.L_18:
        /*0068*/ 	.word	0x00000000


	//----- nvinfo : EIATTR_CBANK_PARAM_SIZE
	.align		4
.L_19:
        /*006c*/ 	.byte	0x03, 0x19
        /*006e*/ 	.short	0x001c


	//----- nvinfo : EIATTR_PARAM_CBANK
	.align		4
        /*0070*/ 	.byte	0x04, 0x0a
        /*0072*/ 	.short	(.L_21 - .L_20)
	.align		4
.L_20:
        /*0074*/ 	.word	index@(.nv.constant0._Z3addPiS_S_i)
        /*0078*/ 	.short	0x0380
        /*007a*/ 	.short	0x001c


	//----- nvinfo : EIATTR_SW_WAR
	.align		4
.L_21:
        /*007c*/ 	.byte	0x04, 0x36
        /*007e*/ 	.short	(.L_23 - .L_22)
.L_22:
        /*0080*/ 	.word	0x00000008
.L_23:


//--------------------- .nv.callgraph             --------------------------
	.section	.nv.callgraph,"",@"SHT_CUDA_CALLGRAPH"
	.align	4
	.sectionentsize	8
	.align		4
        /*0000*/ 	.word	0x00000000
	.align		4
        /*0004*/ 	.word	0xffffffff
	.align		4
        /*0008*/ 	.word	0x00000000
	.align		4
        /*000c*/ 	.word	0xfffffffe
	.align		4
        /*0010*/ 	.word	0x00000000
	.align		4
        /*0014*/ 	.word	0xfffffffd
	.align		4
        /*0018*/ 	.word	0x00000000
	.align		4
        /*001c*/ 	.word	0xfffffffc


//--------------------- .text._Z3addPiS_S_i       --------------------------
	.section	.text._Z3addPiS_S_i,"ax",@progbits
	.align	128
        .global         _Z3addPiS_S_i
        .type           _Z3addPiS_S_i,@function
        .size           _Z3addPiS_S_i,(.L_x_2 - _Z3addPiS_S_i)
        .other          _Z3addPiS_S_i,@"STO_CUDA_ENTRY STV_DEFAULT"
_Z3addPiS_S_i:
.text._Z3addPiS_S_i:
[----:B------:R-:W-:Y:S01]  /*0000*/  LDC R1, c[0x0][0x37c] ;  /* 0x0000df00ff017b82 */ /* 0x000fe20000000800 */
[----:B------:R-:W0:Y:S07]  /*0010*/  S2R R0, SR_TID.X ;  /* 0x0000000000007919 */ /* 0x000e2e0000002100 */
[----:B------:R-:W0:Y:S01]  /*0020*/  S2UR UR4, SR_CTAID.X ;  /* 0x00000000000479c3 */ /* 0x000e220000002500 */
[----:B------:R-:W1:Y:S07]  /*0030*/  LDCU UR5, c[0x0][0x398] ;  /* 0x00007300ff0577ac */ /* 0x000e6e0008000800 */
[----:B------:R-:W0:Y:S02]  /*0040*/  LDC R15, c[0x0][0x360] ;  /* 0x0000d800ff0f7b82 */ /* 0x000e240000000800 */
[----:B0-----:R-:W-:-:S05]  /*0050*/  IMAD R0, R15, UR4, R0 ;  /* 0x000000040f007c24 */ /* 0x001fca000f8e0200 */
[----:B-1----:R-:W-:-:S13]  /*0060*/  ISETP.GE.AND P0, PT, R0, UR5, PT ;  /* 0x0000000500007c0c */ /* 0x002fda000bf06270 */
[----:B------:R-:W-:Y:S05]  /*0070*/  @P0 EXIT ;  /* 0x000000000000094d */ /* 0x000fea0003800000 */
[----:B------:R-:W0:Y:S01]  /*0080*/  LDC.64 R12, c[0x0][0x390] ;  /* 0x0000e400ff0c7b82 */ /* 0x000e220000000a00 */
[----:B------:R-:W1:Y:S01]  /*0090*/  LDCU UR4, c[0x0][0x370] ;  /* 0x00006e00ff0477ac */ /* 0x000e620008000800 */
[----:B------:R-:W2:Y:S06]  /*00a0*/  LDCU.64 UR6, c[0x0][0x358] ;  /* 0x00006b00ff0677ac */ /* 0x000eac0008000a00 */
[----:B------:R-:W3:Y:S08]  /*00b0*/  LDC.64 R8, c[0x0][0x380] ;  /* 0x0000e000ff087b82 */ /* 0x000ef00000000a00 */
[----:B------:R-:W4:Y:S01]  /*00c0*/  LDC.64 R10, c[0x0][0x388] ;  /* 0x0000e200ff0a7b82 */ /* 0x000f220000000a00 */
[----:B-1----:R-:W-:-:S07]  /*00d0*/  IMAD R15, R15, UR4, RZ ;  /* 0x000000040f0f7c24 */ /* 0x002fce000f8e02ff */
.L_x_0:
[----:B---3--:R-:W-:-:S04]  /*00e0*/  IMAD.WIDE R2, R0, 0x4, R8 ;  /* 0x0000000400027825 */ /* 0x008fc800078e0208 */
[C---:B----4-:R-:W-:Y:S02]  /*00f0*/  IMAD.WIDE R4, R0.reuse, 0x4, R10 ;  /* 0x0000000400047825 */ /* 0x050fe400078e020a */
[----:B--2---:R-:W2:Y:S04]  /*0100*/  LDG.E R2, desc[UR6][R2.64] ;  /* 0x0000000602027981 */ /* 0x004ea8000c1e1900 */
[----:B------:R-:W2:Y:S01]  /*0110*/  LDG.E R5, desc[UR6][R4.64] ;  /* 0x0000000604057981 */ /* 0x000ea2000c1e1900 */
[----:B01----:R-:W-:Y:S01]  /*0120*/  IMAD.WIDE R6, R0, 0x4, R12 ;  /* 0x0000000400067825 */ /* 0x003fe200078e020c */
[----:B------:R-:W-:-:S04]  /*0130*/  IADD3 R0, PT, PT, R15, R0, RZ ;  /* 0x000000000f007210 */ /* 0x000fc80007ffe0ff */
[----:B------:R-:W-:Y:S02]  /*0140*/  ISETP.GE.AND P0, PT, R0, UR5, PT ;  /* 0x0000000500007c0c */ /* 0x000fe4000bf06270 */
[----:B--2---:R-:W-:-:S05]  /*0150*/  IADD3 R17, PT, PT, R2, R5, RZ ;  /* 0x0000000502117210 */ /* 0x004fca0007ffe0ff */
[----:B------:R1:W-:Y:S06]  /*0160*/  STG.E desc[UR6][R6.64], R17 ;  /* 0x0000001106007986 */ /* 0x0003ec000c101906 */
[----:B------:R-:W-:Y:S05]  /*0170*/  @!P0 BRA `(.L_x_0) ;  /* 0xfffffffc00d88947 */ /* 0x000fea000383ffff */
[----:B------:R-:W-:Y:S05]  /*0180*/  EXIT ;  /* 0x000000000000794d */ /* 0x000fea0003800000 */
.L_x_1:
[----:B------:R-:W-:-:S00]  /*0190*/  BRA `(.L_x_1) ;  /* 0xfffffffc00fc7947 */ /* 0x000fc0000383ffff */
[----:B------:R-:W-:-:S00]  /*01a0*/  NOP ;  /* 0x0000000000007918 */ /* 0x000fc00000000000 */
        /* <DEDUP_REMOVED lines=13> */
.L_x_2:


//--------------------- .nv.shared.reserved.0     --------------------------
	.section	.nv.shared.reserved.0,"aw",@nobits
	.weak		__nv_reservedSMEM_offset_0_alias
	.size		__nv_reservedSMEM_offset_0_alias, 0, 64
	.other		__nv_reservedSMEM_offset_0_alias,@"STO_CUDA_RESERVED_SHARED STV_DEFAULT"
__nv_reservedSMEM_offset_0_alias:
	.zero		0
	.zero		64


//--------------------- .nv.constant0._Z3addPiS_S_i --------------------------
	.section	.nv.constant0._Z3addPiS_S_i,"a",@progbits
	.sectionflags	@""
	.align	4
.nv.constant0._Z3addPiS_S_i:
	.zero		924


//--------------------- SYMBOLS --------------------------

	.type		.nv.reservedSmem.offset0,@object
	.size		.nv.reservedSmem.offset0,0x4
